//
// Generated by NVIDIA NVVM Compiler
//
// Compiler Build ID: CL-36424714
// Cuda compilation tools, release 13.0, V13.0.88
// Based on NVVM 20.0.0
//

.version 9.0
.target sm_100
.address_size 64

	// .globl	_Z10kmp_kernelPcS_PiS0_ii

.visible .entry _Z10kmp_kernelPcS_PiS0_ii(
	.param .u64 .ptr .align 1 _Z10kmp_kernelPcS_PiS0_ii_param_0,
	.param .u64 .ptr .align 1 _Z10kmp_kernelPcS_PiS0_ii_param_1,
	.param .u64 .ptr .align 1 _Z10kmp_kernelPcS_PiS0_ii_param_2,
	.param .u64 .ptr .align 1 _Z10kmp_kernelPcS_PiS0_ii_param_3,
	.param .u32 _Z10kmp_kernelPcS_PiS0_ii_param_4,
	.param .u32 _Z10kmp_kernelPcS_PiS0_ii_param_5
)
{
	.reg .pred 	%p<9>;
	.reg .b16 	%rs<5>;
	.reg .b32 	%r<40>;
	.reg .b64 	%rd<22>;
	.reg .b64 	%fd<4>;

	ld.param.u64 	%rd8, [_Z10kmp_kernelPcS_PiS0_ii_param_0];
	ld.param.u64 	%rd9, [_Z10kmp_kernelPcS_PiS0_ii_param_1];
	ld.param.u64 	%rd10, [_Z10kmp_kernelPcS_PiS0_ii_param_2];
	ld.param.u64 	%rd11, [_Z10kmp_kernelPcS_PiS0_ii_param_3];
	ld.param.u32 	%r20, [_Z10kmp_kernelPcS_PiS0_ii_param_4];
	ld.param.u32 	%r19, [_Z10kmp_kernelPcS_PiS0_ii_param_5];
	cvta.to.global.u64 	%rd1, %rd11;
	mov.u32 	%r21, %ctaid.x;
	mov.u32 	%r22, %ntid.x;
	mov.u32 	%r23, %tid.x;
	mad.lo.s32 	%r1, %r21, %r22, %r23;
	shl.b32 	%r2, %r19, 1;
	cvt.rn.f64.s32 	%fd1, %r1;
	div.s32 	%r3, %r20, %r19;
	cvt.rn.f64.s32 	%fd2, %r3;
	mul.f64 	%fd3, %fd2, 0d3FE0000000000000;
	setp.leu.f64 	%p1, %fd3, %fd1;
	@%p1 bra 	$L__BB0_2;
	mul.lo.s32 	%r38, %r2, %r1;
	add.s32 	%r35, %r38, %r2;
	bra.uni 	$L__BB0_3;
$L__BB0_2:
	shr.u32 	%r24, %r3, 31;
	add.s32 	%r25, %r3, %r24;
	shr.s32 	%r26, %r25, 1;
	rem.s32 	%r27, %r1, %r26;
	mad.lo.s32 	%r28, %r27, %r2, %r2;
	sub.s32 	%r38, %r28, %r19;
	add.s32 	%r35, %r28, %r19;
$L__BB0_3:
	setp.ge.s32 	%p2, %r38, %r35;
	@%p2 bra 	$L__BB0_12;
	mul.wide.s32 	%rd12, %r19, 4;
	add.s64 	%rd2, %rd1, %rd12;
	cvta.to.global.u64 	%rd3, %rd9;
	cvta.to.global.u64 	%rd4, %rd8;
	cvta.to.global.u64 	%rd5, %rd10;
	mov.b32 	%r39, 0;
$L__BB0_5:
	cvt.s64.s32 	%rd13, %r39;
	add.s64 	%rd6, %rd3, %rd13;
	ld.global.u8 	%rs1, [%rd6];
	cvt.s64.s32 	%rd14, %r38;
	add.s64 	%rd7, %rd4, %rd14;
	ld.global.u8 	%rs2, [%rd7];
	setp.eq.s16 	%p3, %rs1, %rs2;
	selp.u32 	%r30, 1, 0, %p3;
	add.s32 	%r38, %r38, %r30;
	add.s32 	%r39, %r39, %r30;
	setp.ne.s32 	%p4, %r39, %r19;
	@%p4 bra 	$L__BB0_7;
	sub.s32 	%r32, %r38, %r19;
	mul.wide.s32 	%rd20, %r32, 4;
	add.s64 	%rd21, %rd5, %rd20;
	mov.b32 	%r33, 1;
	st.global.u32 	[%rd21], %r33;
	ld.global.u32 	%r39, [%rd2+-4];
	bra.uni 	$L__BB0_11;
$L__BB0_7:
	setp.eq.s16 	%p5, %rs1, %rs2;
	selp.u64 	%rd15, 1, 0, %p5;
	add.s64 	%rd16, %rd6, %rd15;
	ld.global.u8 	%rs3, [%rd16];
	add.s64 	%rd17, %rd7, %rd15;
	ld.global.u8 	%rs4, [%rd17];
	setp.eq.s16 	%p6, %rs3, %rs4;
	@%p6 bra 	$L__BB0_11;
	setp.eq.s32 	%p7, %r39, 0;
	@%p7 bra 	$L__BB0_10;
	mul.wide.s32 	%rd18, %r39, 4;
	add.s64 	%rd19, %rd1, %rd18;
	ld.global.u32 	%r39, [%rd19+-4];
	bra.uni 	$L__BB0_11;
$L__BB0_10:
	add.s32 	%r38, %r38, 1;
	mov.b32 	%r39, 0;
$L__BB0_11:
	setp.lt.s32 	%p8, %r38, %r35;
	@%p8 bra 	$L__BB0_5;
$L__BB0_12:
	ret;

}


// ===== COMPILED SASS (sm_100) =====

	.target	sm_100

	.elftype	@"ET_EXEC"


//--------------------- .note.nv.tkinfo           --------------------------
	.section	.note.nv.tkinfo,"",@"SHT_NOTE"
	.sectionflags	@"SHF_NOTE_NV_TKINFO"
	.tkinfo
        /*0018*/ 	.word	0x00000002
        /*0030*/ 	.string	""
        /*0030*/ 	.string	"ptxas"
        /*0030*/ 	.string	"Cuda compilation tools, release 13.0, V13.0.88"
        /*0030*/ 	.string	"Build cuda_13.0.r13.0/compiler.36424714_0"
        /*0030*/ 	.string	"-arch sm_100 -m 64 "



//--------------------- .note.nv.cuinfo           --------------------------
	.section	.note.nv.cuinfo,"",@"SHT_NOTE"
	.sectionflags	@"SHF_NOTE_NV_CUINFO"
        /*0018*/ 	.short	0x0002
        /*001a*/ 	.short	0x0064
        /*001c*/ 	.short	0x0082
	.zero		2


//--------------------- .nv.info                  --------------------------
	.section	.nv.info,"",@"SHT_CUDA_INFO"
	.align	4


	//----- nvinfo : EIATTR_REGCOUNT
	.align		4
        /*0000*/ 	.byte	0x04, 0x2f
        /*0002*/ 	.short	(.L_1 - .L_0)
	.align		4
.L_0:
        /*0004*/ 	.word	index@(_Z10kmp_kernelPcS_PiS0_ii)
        /*0008*/ 	.word	0x00000014


	//----- nvinfo : EIATTR_FRAME_SIZE
	.align		4
.L_1:
        /*000c*/ 	.byte	0x04, 0x11
        /*000e*/ 	.short	(.L_3 - .L_2)
	.align		4
.L_2:
        /*0010*/ 	.word	index@(_Z10kmp_kernelPcS_PiS0_ii)
        /*0014*/ 	.word	0x00000000


	//----- nvinfo : EIATTR_MIN_STACK_SIZE
	.align		4
.L_3:
        /*0018*/ 	.byte	0x04, 0x12
        /*001a*/ 	.short	(.L_5 - .L_4)
	.align		4
.L_4:
        /*001c*/ 	.word	index@(_Z10kmp_kernelPcS_PiS0_ii)
        /*0020*/ 	.word	0x00000000
.L_5:


//--------------------- .nv.compat                --------------------------
	.section	.nv.compat,"",@"SHT_CUDA_COMPAT_INFO"
	.align	4
        /*0000*/ 	.byte	0x02, 0x09, 0x00, 0x00, 0x02, 0x02, 0x01, 0x00, 0x02, 0x05, 0x05, 0x00, 0x03, 0x07, 0x01, 0x01
        /*0010*/ 	.byte	0x02, 0x03, 0x00, 0x00, 0x02, 0x06, 0x01, 0x00, 0x04, 0x0b, 0x08, 0x00, 0x01, 0x00, 0x00, 0x00
        /*0020*/ 	.byte	0x00, 0x00, 0x00, 0x00


//--------------------- .nv.info._Z10kmp_kernelPcS_PiS0_ii --------------------------
	.section	.nv.info._Z10kmp_kernelPcS_PiS0_ii,"",@"SHT_CUDA_INFO"
	.sectionflags	@""
	.align	4


	//----- nvinfo : EIATTR_CUDA_API_VERSION
	.align		4
        /*0000*/ 	.byte	0x04, 0x37
        /*0002*/ 	.short	(.L_7 - .L_6)
.L_6:
        /*0004*/ 	.word	0x00000082


	//----- nvinfo : EIATTR_KPARAM_INFO
	.align		4
.L_7:
        /*0008*/ 	.byte	0x04, 0x17
        /*000a*/ 	.short	(.L_9 - .L_8)
.L_8:
        /*000c*/ 	.word	0x00000000
        /*0010*/ 	.short	0x0005
        /*0012*/ 	.short	0x0024
        /*0014*/ 	.byte	0x00, 0xf0, 0x11, 0x00


	//----- nvinfo : EIATTR_KPARAM_INFO
	.align		4
.L_9:
        /*0018*/ 	.byte	0x04, 0x17
        /*001a*/ 	.short	(.L_11 - .L_10)
.L_10:
        /*001c*/ 	.word	0x00000000
        /*0020*/ 	.short	0x0004
        /*0022*/ 	.short	0x0020
        /*0024*/ 	.byte	0x00, 0xf0, 0x11, 0x00


	//----- nvinfo : EIATTR_KPARAM_INFO
	.align		4
.L_11:
        /*0028*/ 	.byte	0x04, 0x17
        /*002a*/ 	.short	(.L_13 - .L_12)
.L_12:
        /*002c*/ 	.word	0x00000000
        /*0030*/ 	.short	0x0003
        /*0032*/ 	.short	0x0018
        /*0034*/ 	.byte	0x00, 0xf5, 0x21, 0x00


	//----- nvinfo : EIATTR_KPARAM_INFO
	.align		4
.L_13:
        /*0038*/ 	.byte	0x04, 0x17
        /*003a*/ 	.short	(.L_15 - .L_14)
.L_14:
        /*003c*/ 	.word	0x00000000
        /*0040*/ 	.short	0x0002
        /*0042*/ 	.short	0x0010
        /*0044*/ 	.byte	0x00, 0xf5, 0x21, 0x00


	//----- nvinfo : EIATTR_KPARAM_INFO
	.align		4
.L_15:
        /*0048*/ 	.byte	0x04, 0x17
        /*004a*/ 	.short	(.L_17 - .L_16)
.L_16:
        /*004c*/ 	.word	0x00000000
        /*0050*/ 	.short	0x0001
        /*0052*/ 	.short	0x0008
        /*0054*/ 	.byte	0x00, 0xf5, 0x21, 0x00


	//----- nvinfo : EIATTR_KPARAM_INFO
	.align		4
.L_17:
        /*0058*/ 	.byte	0x04, 0x17
        /*005a*/ 	.short	(.L_19 - .L_18)
.L_18:
        /*005c*/ 	.word	0x00000000
        /*0060*/ 	.short	0x0000
        /*0062*/ 	.short	0x0000
        /*0064*/ 	.byte	0x00, 0xf5, 0x21, 0x00


	//----- nvinfo : EIATTR_SPARSE_MMA_MASK
	.align		4
.L_19:
        /*0068*/ 	.byte	0x03, 0x50
        /*006a*/ 	.short	0x0000


	//----- nvinfo : EIATTR_MAXREG_COUNT
	.align		4
        /*006c*/ 	.byte	0x03, 0x1b
        /*006e*/ 	.short	0x00ff


	//----- nvinfo : EIATTR_MERCURY_ISA_VERSION
	.align		4
        /*0070*/ 	.byte	0x03, 0x5f
        /*0072*/ 	.short	0x0101


	//----- nvinfo : EIATTR_VRC_CTA_INIT_COUNT
	.align		4
        /*0074*/ 	.byte	0x02, 0x4a
	.zero		1
	.zero		1


	//----- nvinfo : EIATTR_EXIT_INSTR_OFFSETS
	.align		4
        /*0078*/ 	.byte	0x04, 0x1c
        /*007a*/ 	.short	(.L_21 - .L_20)


	//   ....[0]....
.L_20:
        /*007c*/ 	.word	0x00000440


	//   ....[1]....
        /*0080*/ 	.word	0x00000720


	//----- nvinfo : EIATTR_CRS_STACK_SIZE
	.align		4
.L_21:
        /*0084*/ 	.byte	0x04, 0x1e
        /*0086*/ 	.short	(.L_23 - .L_22)
.L_22:
        /*0088*/ 	.word	0x00000000


	//----- nvinfo : EIATTR_CBANK_PARAM_SIZE
	.align		4
.L_23:
        /*008c*/ 	.byte	0x03, 0x19
        /*008e*/ 	.short	0x0028


	//----- nvinfo : EIATTR_PARAM_CBANK
	.align		4
        /*0090*/ 	.byte	0x04, 0x0a
        /*0092*/ 	.short	(.L_25 - .L_24)
	.align		4
.L_24:
        /*0094*/ 	.word	index@(.nv.constant0._Z10kmp_kernelPcS_PiS0_ii)
        /*0098*/ 	.short	0x0380
        /*009a*/ 	.short	0x0028


	//----- nvinfo : EIATTR_SW_WAR
	.align		4
.L_25:
        /*009c*/ 	.byte	0x04, 0x36
        /*009e*/ 	.short	(.L_27 - .L_26)
.L_26:
        /*00a0*/ 	.word	0x00000008
.L_27:


//--------------------- .nv.callgraph             --------------------------
	.section	.nv.callgraph,"",@"SHT_CUDA_CALLGRAPH"
	.align	4
	.sectionentsize	8
	.align		4
        /*0000*/ 	.word	0x00000000
	.align		4
        /*0004*/ 	.word	0xffffffff
	.align		4
        /*0008*/ 	.word	0x00000000
	.align		4
        /*000c*/ 	.word	0xfffffffe
	.align		4
        /*0010*/ 	.word	0x00000000
	.align		4
        /*0014*/ 	.word	0xfffffffd
	.align		4
        /*0018*/ 	.word	0x00000000
	.align		4
        /*001c*/ 	.word	0xfffffffc


//--------------------- .text._Z10kmp_kernelPcS_PiS0_ii --------------------------
	.section	.text._Z10kmp_kernelPcS_PiS0_ii,"ax",@progbits
	.align	128
        .global         _Z10kmp_kernelPcS_PiS0_ii
        .type           _Z10kmp_kernelPcS_PiS0_ii,@function
        .size           _Z10kmp_kernelPcS_PiS0_ii,(.L_x_8 - _Z10kmp_kernelPcS_PiS0_ii)
        .other          _Z10kmp_kernelPcS_PiS0_ii,@"STO_CUDA_ENTRY STV_DEFAULT"
_Z10kmp_kernelPcS_PiS0_ii:
.text._Z10kmp_kernelPcS_PiS0_ii:
[----:B------:R-:W-:Y:S08]  /*0000*/  LDC R1, c[0x0][0x37c] ;  /* 0x0000df00ff017b82 */ /* 0x000ff00000000800 */
[----:B------:R-:W0:Y:S01]  /*0010*/  LDC.64 R2, c[0x0][0x3a0] ;  /* 0x0000e800ff027b82 */ /* 0x000e220000000a00 */
[----:B------:R-:W-:Y:S07]  /*0020*/  BSSY.RECONVERGENT B0, `(.L_x_0) ;  /* 0x0000040000007945 */ /* 0x000fee0003800200 */
[----:B------:R-:W1:Y:S01]  /*0030*/  S2UR UR4, SR_CTAID.X ;  /* 0x00000000000479c3 */ /* 0x000e620000002500 */
[----:B0-----:R-:W-:-:S04]  /*0040*/  IABS R7, R3 ;  /* 0x0000000300077213 */ /* 0x001fc80000000000 */
[----:B------:R-:W0:Y:S08]  /*0050*/  I2F.RP R0, R7 ;  /* 0x0000000700007306 */ /* 0x000e300000209400 */
[----:B0-----:R-:W0:Y:S02]  /*0060*/  MUFU.RCP R0, R0 ;  /* 0x0000000000007308 */ /* 0x001e240000001000 */
[----:B0-----:R-:W-:-:S06]  /*0070*/  VIADD R4, R0, 0xffffffe ;  /* 0x0ffffffe00047836 */ /* 0x001fcc0000000000 */
[----:B------:R0:W2:Y:S02]  /*0080*/  F2I.FTZ.U32.TRUNC.NTZ R5, R4 ;  /* 0x0000000400057305 */ /* 0x0000a4000021f000 */
[----:B0-----:R-:W-:Y:S02]  /*0090*/  IMAD.MOV.U32 R4, RZ, RZ, RZ ;  /* 0x000000ffff047224 */ /* 0x001fe400078e00ff */
[----:B--2---:R-:W-:-:S04]  /*00a0*/  IMAD.MOV R6, RZ, RZ, -R5 ;  /* 0x000000ffff067224 */ /* 0x004fc800078e0a05 */
[----:B------:R-:W-:Y:S01]  /*00b0*/  IMAD R9, R6, R7, RZ ;  /* 0x0000000706097224 */ /* 0x000fe200078e02ff */
[----:B------:R-:W-:Y:S02]  /*00c0*/  IABS R6, R2 ;  /* 0x0000000200067213 */ /* 0x000fe40000000000 */
[----:B------:R-:W-:Y:S01]  /*00d0*/  LOP3.LUT R2, R2, R3, RZ, 0x3c, !PT ;  /* 0x0000000302027212 */ /* 0x000fe200078e3cff */
[----:B------:R-:W-:Y:S02]  /*00e0*/  IMAD.HI.U32 R5, R5, R9, R4 ;  /* 0x0000000905057227 */ /* 0x000fe400078e0004 */
[----:B------:R-:W1:Y:S01]  /*00f0*/  S2R R9, SR_TID.X ;  /* 0x0000000000097919 */ /* 0x000e620000002100 */
[----:B------:R-:W-:Y:S02]  /*0100*/  ISETP.GE.AND P1, PT, R2, RZ, PT ;  /* 0x000000ff0200720c */ /* 0x000fe40003f26270 */
[----:B------:R-:W1:Y:S01]  /*0110*/  LDC R2, c[0x0][0x360] ;  /* 0x0000d800ff027b82 */ /* 0x000e620000000800 */
[----:B------:R-:W-:-:S04]  /*0120*/  IMAD.HI.U32 R5, R5, R6, RZ ;  /* 0x0000000605057227 */ /* 0x000fc800078e00ff */
[----:B------:R-:W-:-:S04]  /*0130*/  IMAD.MOV R0, RZ, RZ, -R5 ;  /* 0x000000ffff007224 */ /* 0x000fc800078e0a05 */
[----:B------:R-:W-:-:S05]  /*0140*/  IMAD R0, R7, R0, R6 ;  /* 0x0000000007007224 */ /* 0x000fca00078e0206 */
[----:B------:R-:W-:-:S13]  /*0150*/  ISETP.GT.U32.AND P2, PT, R7, R0, PT ;  /* 0x000000000700720c */ /* 0x000fda0003f44070 */
[-C--:B------:R-:W-:Y:S01]  /*0160*/  @!P2 IADD3 R0, PT, PT, R0, -R7.reuse, RZ ;  /* 0x800000070000a210 */ /* 0x080fe20007ffe0ff */
[----:B------:R-:W-:Y:S01]  /*0170*/  @!P2 VIADD R5, R5, 0x1 ;  /* 0x000000010505a836 */ /* 0x000fe20000000000 */
[----:B------:R-:W-:Y:S01]  /*0180*/  ISETP.NE.AND P2, PT, R3, RZ, PT ;  /* 0x000000ff0300720c */ /* 0x000fe20003f45270 */
[----:B-1----:R-:W-:Y:S01]  /*0190*/  IMAD R2, R2, UR4, R9 ;  /* 0x0000000402027c24 */ /* 0x002fe2000f8e0209 */
[----:B------:R-:W-:-:S13]  /*01a0*/  ISETP.GE.U32.AND P0, PT, R0, R7, PT ;  /* 0x000000070000720c */ /* 0x000fda0003f06070 */
[----:B------:R-:W-:-:S04]  /*01b0*/  @P0 VIADD R5, R5, 0x1 ;  /* 0x0000000105050836 */ /* 0x000fc80000000000 */
[----:B------:R-:W-:Y:S02]  /*01c0*/  IMAD.MOV.U32 R8, RZ, RZ, R5 ;  /* 0x000000ffff087224 */ /* 0x000fe400078e0005 */
[----:B------:R-:W-:Y:S03]  /*01d0*/  I2F.F64 R4, R2 ;  /* 0x0000000200047312 */ /* 0x000fe60000201c00 */
[----:B------:R-:W-:Y:S02]  /*01e0*/  @!P1 IADD3 R8, PT, PT, -R8, RZ, RZ ;  /* 0x000000ff08089210 */ /* 0x000fe40007ffe1ff */
[----:B------:R-:W-:-:S04]  /*01f0*/  @!P2 LOP3.LUT R8, RZ, R3, RZ, 0x33, !PT ;  /* 0x00000003ff08a212 */ /* 0x000fc800078e33ff */
[----:B------:R-:W0:Y:S02]  /*0200*/  I2F.F64 R6, R8 ;  /* 0x0000000800067312 */ /* 0x000e240000201c00 */
[----:B0-----:R-:W-:-:S08]  /*0210*/  DMUL R6, R6, 0.5 ;  /* 0x3fe0000006067828 */ /* 0x001fd00000000000 */
[----:B------:R-:W-:Y:S01]  /*0220*/  DSETP.GT.AND P0, PT, R6, R4, PT ;  /* 0x000000040600722a */ /* 0x000fe20003f04000 */
[----:B------:R-:W-:-:S13]  /*0230*/  IMAD.SHL.U32 R7, R3, 0x2, RZ ;  /* 0x0000000203077824 */ /* 0x000fda00078e00ff */
[----:B------:R-:W-:-:S04]  /*0240*/  @P0 IMAD R0, R2, R7, RZ ;  /* 0x0000000702000224 */ /* 0x000fc800078e02ff */
[----:B------:R-:W-:Y:S01]  /*0250*/  @P0 IMAD.IADD R9, R0, 0x1, R7 ;  /* 0x0000000100090824 */ /* 0x000fe200078e0207 */
[----:B------:R-:W-:Y:S06]  /*0260*/  @P0 BRA `(.L_x_1) ;  /* 0x00000000006c0947 */ /* 0x000fec0003800000 */
[----:B------:R-:W-:Y:S02]  /*0270*/  LEA.HI R0, R8, R8, RZ, 0x1 ;  /* 0x0000000808007211 */ /* 0x000fe400078f08ff */
[----:B------:R-:W-:Y:S02]  /*0280*/  IABS R8, R2 ;  /* 0x0000000200087213 */ /* 0x000fe40000000000 */
[----:B------:R-:W-:Y:S02]  /*0290*/  SHF.R.S32.HI R10, RZ, 0x1, R0 ;  /* 0x00000001ff0a7819 */ /* 0x000fe40000011400 */
[----:B------:R-:W-:Y:S02]  /*02a0*/  ISETP.GE.AND P2, PT, R2, RZ, PT ;  /* 0x000000ff0200720c */ /* 0x000fe40003f46270 */
[-C--:B------:R-:W-:Y:S02]  /*02b0*/  IABS R6, R10.reuse ;  /* 0x0000000a00067213 */ /* 0x080fe40000000000 */
[----:B------:R-:W-:-:S02]  /*02c0*/  IABS R11, R10 ;  /* 0x0000000a000b7213 */ /* 0x000fc40000000000 */
[----:B------:R-:W0:Y:S08]  /*02d0*/  I2F.RP R0, R6 ;  /* 0x0000000600007306 */ /* 0x000e300000209400 */
[----:B0-----:R-:W0:Y:S02]  /*02e0*/  MUFU.RCP R0, R0 ;  /* 0x0000000000007308 */ /* 0x001e240000001000 */
[----:B0-----:R-:W-:-:S02]  /*02f0*/  VIADD R4, R0, 0xffffffe ;  /* 0x0ffffffe00047836 */ /* 0x001fc40000000000 */
[----:B------:R-:W-:-:S04]  /*0300*/  IMAD.MOV R0, RZ, RZ, -R11 ;  /* 0x000000ffff007224 */ /* 0x000fc800078e0a0b */
[----:B------:R0:W1:Y:S02]  /*0310*/  F2I.FTZ.U32.TRUNC.NTZ R5, R4 ;  /* 0x0000000400057305 */ /* 0x000064000021f000 */
[----:B0-----:R-:W-:Y:S01]  /*0320*/  IMAD.MOV.U32 R4, RZ, RZ, RZ ;  /* 0x000000ffff047224 */ /* 0x001fe200078e00ff */
[----:B-1----:R-:W-:-:S05]  /*0330*/  IADD3 R9, PT, PT, RZ, -R5, RZ ;  /* 0x80000005ff097210 */ /* 0x002fca0007ffe0ff */
[----:B------:R-:W-:-:S04]  /*0340*/  IMAD R9, R9, R6, RZ ;  /* 0x0000000609097224 */ /* 0x000fc800078e02ff */
[----:B------:R-:W-:-:S06]  /*0350*/  IMAD.HI.U32 R5, R5, R9, R4 ;  /* 0x0000000905057227 */ /* 0x000fcc00078e0004 */
[----:B------:R-:W-:-:S04]  /*0360*/  IMAD.HI.U32 R5, R5, R8, RZ ;  /* 0x0000000805057227 */ /* 0x000fc800078e00ff */
[----:B------:R-:W-:-:S05]  /*0370*/  IMAD R5, R5, R0, R8 ;  /* 0x0000000005057224 */ /* 0x000fca00078e0208 */
[----:B------:R-:W-:-:S13]  /*0380*/  ISETP.GT.U32.AND P0, PT, R6, R5, PT ;  /* 0x000000050600720c */ /* 0x000fda0003f04070 */
[----:B------:R-:W-:Y:S01]  /*0390*/  @!P0 IMAD.IADD R5, R5, 0x1, -R6 ;  /* 0x0000000105058824 */ /* 0x000fe200078e0a06 */
[----:B------:R-:W-:-:S04]  /*03a0*/  ISETP.NE.AND P0, PT, R10, RZ, PT ;  /* 0x000000ff0a00720c */ /* 0x000fc80003f05270 */
[----:B------:R-:W-:-:S13]  /*03b0*/  ISETP.GT.U32.AND P1, PT, R6, R5, PT ;  /* 0x000000050600720c */ /* 0x000fda0003f24070 */
[----:B------:R-:W-:-:S05]  /*03c0*/  @!P1 IADD3 R5, PT, PT, R5, -R6, RZ ;  /* 0x8000000605059210 */ /* 0x000fca0007ffe0ff */
[----:B------:R-:W-:Y:S01]  /*03d0*/  @!P2 IMAD.MOV R5, RZ, RZ, -R5 ;  /* 0x000000ffff05a224 */ /* 0x000fe200078e0a05 */
[----:B------:R-:W-:-:S05]  /*03e0*/  @!P0 LOP3.LUT R5, RZ, R10, RZ, 0x33, !PT ;  /* 0x0000000aff058212 */ /* 0x000fca00078e33ff */
[----:B------:R-:W-:-:S04]  /*03f0*/  IMAD R2, R5, R7, R7 ;  /* 0x0000000705027224 */ /* 0x000fc800078e0207 */
[C-C-:B------:R-:W-:Y:S02]  /*0400*/  IMAD.IADD R0, R2.reuse, 0x1, -R3.reuse ;  /* 0x0000000102007824 */ /* 0x140fe400078e0a03 */
[----:B------:R-:W-:-:S07]  /*0410*/  IMAD.IADD R9, R2, 0x1, R3 ;  /* 0x0000000102097824 */ /* 0x000fce00078e0203 */
.L_x_1:
[----:B------:R-:W-:Y:S05]  /*0420*/  BSYNC.RECONVERGENT B0 ;  /* 0x0000000000007941 */ /* 0x000fea0003800200 */
.L_x_0:
[----:B------:R-:W-:-:S13]  /*0430*/  ISETP.GE.AND P0, PT, R0, R9, PT ;  /* 0x000000090000720c */ /* 0x000fda0003f06270 */
[----:B------:R-:W-:Y:S05]  /*0440*/  @P0 EXIT ;  /* 0x000000000000094d */ /* 0x000fea0003800000 */
[----:B------:R-:W0:Y:S01]  /*0450*/  LDC.64 R12, c[0x0][0x398] ;  /* 0x0000e600ff0c7b82 */ /* 0x000e220000000a00 */
[----:B------:R-:W-:Y:S01]  /*0460*/  MOV R8, RZ ;  /* 0x000000ff00087202 */ /* 0x000fe20000000f00 */
[----:B------:R-:W1:Y:S01]  /*0470*/  LDCU.64 UR4, c[0x0][0x358] ;  /* 0x00006b00ff0477ac */ /* 0x000e620008000a00 */
[----:B------:R-:W2:Y:S05]  /*0480*/  LDCU.128 UR8, c[0x0][0x380] ;  /* 0x00007000ff0877ac */ /* 0x000eaa0008000c00 */
[----:B------:R-:W3:Y:S08]  /*0490*/  LDC R11, c[0x0][0x3a4] ;  /* 0x0000e900ff0b7b82 */ /* 0x000ef00000000800 */
[----:B------:R-:W4:Y:S08]  /*04a0*/  LDC.64 R6, c[0x0][0x398] ;  /* 0x0000e600ff067b82 */ /* 0x000f300000000a00 */
[----:B------:R-:W1:Y:S01]  /*04b0*/  LDC.64 R4, c[0x0][0x390] ;  /* 0x0000e400ff047b82 */ /* 0x000e620000000a00 */
[----:B0-2---:R-:W-:-:S07]  /*04c0*/  IMAD.WIDE R2, R3, 0x4, R12 ;  /* 0x0000000403027825 */ /* 0x005fce00078e020c */
.L_x_6:
[----:B01---5:R-:W-:Y:S02]  /*04d0*/  IADD3 R12, P0, PT, R8, UR10, RZ ;  /* 0x0000000a080c7c10 */ /* 0x023fe4000ff1e0ff */
[----:B------:R-:W-:Y:S02]  /*04e0*/  IADD3 R14, P1, PT, R0, UR8, RZ ;  /* 0x00000008000e7c10 */ /* 0x000fe4000ff3e0ff */
[----:B------:R-:W-:Y:S02]  /*04f0*/  LEA.HI.X.SX32 R13, R8, UR11, 0x1, P0 ;  /* 0x0000000b080d7c11 */ /* 0x000fe400080f0eff */
[----:B------:R-:W-:-:S03]  /*0500*/  LEA.HI.X.SX32 R15, R0, UR9, 0x1, P1 ;  /* 0x00000009000f7c11 */ /* 0x000fc600088f0eff */
[----:B-1----:R-:W2:Y:S04]  /*0510*/  LDG.E.U8 R10, desc[UR4][R12.64] ;  /* 0x000000040c0a7981 */ /* 0x002ea8000c1e1100 */
[----:B------:R-:W2:Y:S01]  /*0520*/  LDG.E.U8 R17, desc[UR4][R14.64] ;  /* 0x000000040e117981 */ /* 0x000ea2000c1e1100 */
[----:B------:R-:W-:Y:S01]  /*0530*/  BSSY.RECONVERGENT B0, `(.L_x_2) ;  /* 0x000001c000007945 */ /* 0x000fe20003800200 */
[----:B--2---:R-:W-:-:S04]  /*0540*/  ISETP.NE.AND P0, PT, R10, R17, PT ;  /* 0x000000110a00720c */ /* 0x004fc80003f05270 */
[----:B------:R-:W-:-:S05]  /*0550*/  SEL R17, RZ, 0x1, P0 ;  /* 0x00000001ff117807 */ /* 0x000fca0000000000 */
[C---:B------:R-:W-:Y:S02]  /*0560*/  IMAD.IADD R8, R17.reuse, 0x1, R8 ;  /* 0x0000000111087824 */ /* 0x040fe400078e0208 */
[----:B------:R-:W-:-:S03]  /*0570*/  IMAD.IADD R0, R17, 0x1, R0 ;  /* 0x0000000111007824 */ /* 0x000fc600078e0200 */
[----:B---3--:R-:W-:-:S13]  /*0580*/  ISETP.NE.AND P0, PT, R8, R11, PT ;  /* 0x0000000b0800720c */ /* 0x008fda0003f05270 */
[----:B------:R-:W-:Y:S05]  /*0590*/  @P0 BRA `(.L_x_3) ;  /* 0x0000000000180947 */ /* 0x000fea0003800000 */
[----:B------:R-:W-:Y:S02]  /*05a0*/  IMAD.IADD R13, R0, 0x1, -R11 ;  /* 0x00000001000d7824 */ /* 0x000fe400078e0a0b */
[----:B------:R-:W-:Y:S02]  /*05b0*/  HFMA2 R15, -RZ, RZ, 0, 5.9604644775390625e-08 ;  /* 0x00000001ff0f7431 */ /* 0x000fe400000001ff */
[----:B------:R-:W-:-:S05]  /*05c0*/  IMAD.WIDE R12, R13, 0x4, R4 ;  /* 0x000000040d0c7825 */ /* 0x000fca00078e0204 */
[----:B------:R0:W-:Y:S04]  /*05d0*/  STG.E desc[UR4][R12.64], R15 ;  /* 0x0000000f0c007986 */ /* 0x0001e8000c101904 */
[----:B------:R0:W5:Y:S01]  /*05e0*/  LDG.E R8, desc[UR4][R2.64+-0x4] ;  /* 0xfffffc0402087981 */ /* 0x000162000c1e1900 */
[----:B------:R-:W-:Y:S05]  /*05f0*/  BRA `(.L_x_4) ;  /* 0x00000000003c7947 */ /* 0x000fea0003800000 */
.L_x_3:
[C---:B------:R-:W-:Y:S02]  /*0600*/  IADD3 R14, P1, PT, R17.reuse, R14, RZ ;  /* 0x0000000e110e7210 */ /* 0x040fe40007f3e0ff */
[----:B------:R-:W-:-:S03]  /*0610*/  IADD3 R12, P0, PT, R17, R12, RZ ;  /* 0x0000000c110c7210 */ /* 0x000fc60007f1e0ff */
[----:B------:R-:W-:Y:S02]  /*0620*/  IMAD.X R15, RZ, RZ, R15, P1 ;  /* 0x000000ffff0f7224 */ /* 0x000fe400008e060f */
[----:B------:R-:W-:-:S04]  /*0630*/  IMAD.X R13, RZ, RZ, R13, P0 ;  /* 0x000000ffff0d7224 */ /* 0x000fc800000e060d */
[----:B------:R-:W2:Y:S04]  /*0640*/  LDG.E.U8 R15, desc[UR4][R14.64] ;  /* 0x000000040e0f7981 */ /* 0x000ea8000c1e1100 */
[----:B------:R-:W2:Y:S02]  /*0650*/  LDG.E.U8 R12, desc[UR4][R12.64] ;  /* 0x000000040c0c7981 */ /* 0x000ea4000c1e1100 */
[----:B--2---:R-:W-:-:S13]  /*0660*/  ISETP.NE.AND P0, PT, R12, R15, PT ;  /* 0x0000000f0c00720c */ /* 0x004fda0003f05270 */
[----:B------:R-:W-:Y:S05]  /*0670*/  @!P0 BRA `(.L_x_4) ;  /* 0x00000000001c8947 */ /* 0x000fea0003800000 */
[----:B------:R-:W-:-:S13]  /*0680*/  ISETP.NE.AND P0, PT, R8, RZ, PT ;  /* 0x000000ff0800720c */ /* 0x000fda0003f05270 */
[----:B------:R-:W-:Y:S05]  /*0690*/  @!P0 BRA `(.L_x_5) ;  /* 0x00000000000c8947 */ /* 0x000fea0003800000 */
[----:B----4-:R-:W-:-:S05]  /*06a0*/  IMAD.WIDE R12, R8, 0x4, R6 ;  /* 0x00000004080c7825 */ /* 0x010fca00078e0206 */
[----:B------:R1:W5:Y:S01]  /*06b0*/  LDG.E R8, desc[UR4][R12.64+-0x4] ;  /* 0xfffffc040c087981 */ /* 0x000362000c1e1900 */
[----:B------:R-:W-:Y:S05]  /*06c0*/  BRA `(.L_x_4) ;  /* 0x0000000000087947 */ /* 0x000fea0003800000 */
.L_x_5:
[----:B------:R-:W-:Y:S01]  /*06d0*/  IADD3 R0, PT, PT, R0, 0x1, RZ ;  /* 0x0000000100007810 */ /* 0x000fe20007ffe0ff */
[----:B------:R-:W-:-:S07]  /*06e0*/  IMAD.MOV.U32 R8, RZ, RZ, RZ ;  /* 0x000000ffff087224 */ /* 0x000fce00078e00ff */
.L_x_4:
[----:B------:R-:W-:Y:S05]  /*06f0*/  BSYNC.RECONVERGENT B0 ;  /* 0x0000000000007941 */ /* 0x000fea0003800200 */
.L_x_2:
[----:B------:R-:W-:-:S13]  /*0700*/  ISETP.GE.AND P0, PT, R0, R9, PT ;  /* 0x000000090000720c */ /* 0x000fda0003f06270 */
[----:B------:R-:W-:Y:S05]  /*0710*/  @!P0 BRA `(.L_x_6) ;  /* 0xfffffffc006c8947 */ /* 0x000fea000383ffff */
[----:B------:R-:W-:Y:S05]  /*0720*/  EXIT ;  /* 0x000000000000794d */ /* 0x000fea0003800000 */
.L_x_7:
[----:B------:R-:W-:-:S00]  /*0730*/  BRA `(.L_x_7) ;  /* 0xfffffffc00fc7947 */ /* 0x000fc0000383ffff */
[----:B------:R-:W-:-:S00]  /*0740*/  NOP ;  /* 0x0000000000007918 */ /* 0x000fc00000000000 */
        /* <DEDUP_REMOVED lines=11> */
.L_x_8:


//--------------------- .nv.shared.reserved.0     --------------------------
	.section	.nv.shared.reserved.0,"aw",@nobits
	.weak		__nv_reservedSMEM_offset_0_alias
	.size		__nv_reservedSMEM_offset_0_alias, 0, 64
	.other		__nv_reservedSMEM_offset_0_alias,@"STO_CUDA_RESERVED_SHARED STV_DEFAULT"
__nv_reservedSMEM_offset_0_alias:
	.zero		0
	.zero		64


//--------------------- .nv.constant0._Z10kmp_kernelPcS_PiS0_ii --------------------------
	.section	.nv.constant0._Z10kmp_kernelPcS_PiS0_ii,"a",@progbits
	.sectionflags	@""
	.align	4
.nv.constant0._Z10kmp_kernelPcS_PiS0_ii:
	.zero		936


//--------------------- SYMBOLS --------------------------

	.type		.nv.reservedSmem.offset0,@object
	.size		.nv.reservedSmem.offset0,0x4
